//
// Generated by NVIDIA NVVM Compiler
//
// Compiler Build ID: CL-36424714
// Cuda compilation tools, release 13.0, V13.0.88
// Based on NVVM 20.0.0
//

.version 9.0
.target sm_100
.address_size 64

	// .globl	_Z7initRNGPjji
.global .align 8 .u64 d_rngStates;

.visible .entry _Z7initRNGPjji(
	.param .u64 .ptr .align 1 _Z7initRNGPjji_param_0,
	.param .u32 _Z7initRNGPjji_param_1,
	.param .u32 _Z7initRNGPjji_param_2
)
{
	.reg .pred 	%p<2>;
	.reg .b32 	%r<8>;
	.reg .b64 	%rd<5>;

	ld.param.u64 	%rd1, [_Z7initRNGPjji_param_0];
	ld.param.u32 	%r2, [_Z7initRNGPjji_param_1];
	ld.param.u32 	%r3, [_Z7initRNGPjji_param_2];
	mov.u32 	%r4, %ctaid.x;
	mov.u32 	%r5, %ntid.x;
	mov.u32 	%r6, %tid.x;
	mad.lo.s32 	%r1, %r4, %r5, %r6;
	setp.ge.s32 	%p1, %r1, %r3;
	@%p1 bra 	$L__BB0_2;
	cvta.to.global.u64 	%rd2, %rd1;
	mad.lo.s32 	%r7, %r2, %r1, %r2;
	mul.wide.s32 	%rd3, %r1, 4;
	add.s64 	%rd4, %rd2, %rd3;
	st.global.u32 	[%rd4], %r7;
$L__BB0_2:
	ret;

}


// ===== COMPILED SASS (sm_100) =====

	.target	sm_100

	.elftype	@"ET_EXEC"


//--------------------- .note.nv.tkinfo           --------------------------
	.section	.note.nv.tkinfo,"",@"SHT_NOTE"
	.sectionflags	@"SHF_NOTE_NV_TKINFO"
	.tkinfo
        /*0018*/ 	.word	0x00000002
        /*0030*/ 	.string	""
        /*0030*/ 	.string	"ptxas"
        /*0030*/ 	.string	"Cuda compilation tools, release 13.0, V13.0.88"
        /*0030*/ 	.string	"Build cuda_13.0.r13.0/compiler.36424714_0"
        /*0030*/ 	.string	"-arch sm_100 -m 64 "



//--------------------- .note.nv.cuinfo           --------------------------
	.section	.note.nv.cuinfo,"",@"SHT_NOTE"
	.sectionflags	@"SHF_NOTE_NV_CUINFO"
        /*0018*/ 	.short	0x0002
        /*001a*/ 	.short	0x0064
        /*001c*/ 	.short	0x0082
	.zero		2


//--------------------- .nv.info                  --------------------------
	.section	.nv.info,"",@"SHT_CUDA_INFO"
	.align	4


	//----- nvinfo : EIATTR_REGCOUNT
	.align		4
        /*0000*/ 	.byte	0x04, 0x2f
        /*0002*/ 	.short	(.L_2 - .L_1)
	.align		4
.L_1:
        /*0004*/ 	.word	index@(_Z7initRNGPjji)
        /*0008*/ 	.word	0x0000000a


	//----- nvinfo : EIATTR_FRAME_SIZE
	.align		4
.L_2:
        /*000c*/ 	.byte	0x04, 0x11
        /*000e*/ 	.short	(.L_4 - .L_3)
	.align		4
.L_3:
        /*0010*/ 	.word	index@(_Z7initRNGPjji)
        /*0014*/ 	.word	0x00000000


	//----- nvinfo : EIATTR_MIN_STACK_SIZE
	.align		4
.L_4:
        /*0018*/ 	.byte	0x04, 0x12
        /*001a*/ 	.short	(.L_6 - .L_5)
	.align		4
.L_5:
        /*001c*/ 	.word	index@(_Z7initRNGPjji)
        /*0020*/ 	.word	0x00000000
.L_6:


//--------------------- .nv.compat                --------------------------
	.section	.nv.compat,"",@"SHT_CUDA_COMPAT_INFO"
	.align	4
        /*0000*/ 	.byte	0x02, 0x09, 0x00, 0x00, 0x02, 0x02, 0x01, 0x00, 0x02, 0x05, 0x05, 0x00, 0x03, 0x07, 0x01, 0x01
        /*0010*/ 	.byte	0x02, 0x03, 0x00, 0x00, 0x02, 0x06, 0x01, 0x00, 0x04, 0x0b, 0x08, 0x00, 0x09, 0x00, 0x00, 0x00
        /*0020*/ 	.byte	0x00, 0x00, 0x00, 0x00


//--------------------- .nv.info._Z7initRNGPjji   --------------------------
	.section	.nv.info._Z7initRNGPjji,"",@"SHT_CUDA_INFO"
	.sectionflags	@""
	.align	4


	//----- nvinfo : EIATTR_CUDA_API_VERSION
	.align		4
        /*0000*/ 	.byte	0x04, 0x37
        /*0002*/ 	.short	(.L_8 - .L_7)
.L_7:
        /*0004*/ 	.word	0x00000082


	//----- nvinfo : EIATTR_KPARAM_INFO
	.align		4
.L_8:
        /*0008*/ 	.byte	0x04, 0x17
        /*000a*/ 	.short	(.L_10 - .L_9)
.L_9:
        /*000c*/ 	.word	0x00000000
        /*0010*/ 	.short	0x0002
        /*0012*/ 	.short	0x000c
        /*0014*/ 	.byte	0x00, 0xf0, 0x11, 0x00


	//----- nvinfo : EIATTR_KPARAM_INFO
	.align		4
.L_10:
        /*0018*/ 	.byte	0x04, 0x17
        /*001a*/ 	.short	(.L_12 - .L_11)
.L_11:
        /*001c*/ 	.word	0x00000000
        /*0020*/ 	.short	0x0001
        /*0022*/ 	.short	0x0008
        /*0024*/ 	.byte	0x00, 0xf0, 0x11, 0x00


	//----- nvinfo : EIATTR_KPARAM_INFO
	.align		4
.L_12:
        /*0028*/ 	.byte	0x04, 0x17
        /*002a*/ 	.short	(.L_14 - .L_13)
.L_13:
        /*002c*/ 	.word	0x00000000
        /*0030*/ 	.short	0x0000
        /*0032*/ 	.short	0x0000
        /*0034*/ 	.byte	0x00, 0xf5, 0x21, 0x00


	//----- nvinfo : EIATTR_SPARSE_MMA_MASK
	.align		4
.L_14:
        /*0038*/ 	.byte	0x03, 0x50
        /*003a*/ 	.short	0x0000


	//----- nvinfo : EIATTR_MAXREG_COUNT
	.align		4
        /*003c*/ 	.byte	0x03, 0x1b
        /*003e*/ 	.short	0x00ff


	//----- nvinfo : EIATTR_MERCURY_ISA_VERSION
	.align		4
        /*0040*/ 	.byte	0x03, 0x5f
        /*0042*/ 	.short	0x0101


	//----- nvinfo : EIATTR_VRC_CTA_INIT_COUNT
	.align		4
        /*0044*/ 	.byte	0x02, 0x4a
	.zero		1
	.zero		1


	//----- nvinfo : EIATTR_EXIT_INSTR_OFFSETS
	.align		4
        /*0048*/ 	.byte	0x04, 0x1c
        /*004a*/ 	.short	(.L_16 - .L_15)


	//   ....[0]....
.L_15:
        /*004c*/ 	.word	0x00000070


	//   ....[1]....
        /*0050*/ 	.word	0x000000e0


	//----- nvinfo : EIATTR_CBANK_PARAM_SIZE
	.align		4
.L_16:
        /*0054*/ 	.byte	0x03, 0x19
        /*0056*/ 	.short	0x0010


	//----- nvinfo : EIATTR_PARAM_CBANK
	.align		4
        /*0058*/ 	.byte	0x04, 0x0a
        /*005a*/ 	.short	(.L_18 - .L_17)
	.align		4
.L_17:
        /*005c*/ 	.word	index@(.nv.constant0._Z7initRNGPjji)
        /*0060*/ 	.short	0x0380
        /*0062*/ 	.short	0x0010


	//----- nvinfo : EIATTR_SW_WAR
	.align		4
.L_18:
        /*0064*/ 	.byte	0x04, 0x36
        /*0066*/ 	.short	(.L_20 - .L_19)
.L_19:
        /*0068*/ 	.word	0x00000008
.L_20:


//--------------------- .nv.callgraph             --------------------------
	.section	.nv.callgraph,"",@"SHT_CUDA_CALLGRAPH"
	.align	4
	.sectionentsize	8
	.align		4
        /*0000*/ 	.word	0x00000000
	.align		4
        /*0004*/ 	.word	0xffffffff
	.align		4
        /*0008*/ 	.word	0x00000000
	.align		4
        /*000c*/ 	.word	0xfffffffe
	.align		4
        /*0010*/ 	.word	0x00000000
	.align		4
        /*0014*/ 	.word	0xfffffffd
	.align		4
        /*0018*/ 	.word	0x00000000
	.align		4
        /*001c*/ 	.word	0xfffffffc


//--------------------- .nv.constant4             --------------------------
	.section	.nv.constant4,"a",@progbits
	.align	8
	.align		8
.nv.constant4:
        /*0000*/ 	.dword	d_rngStates


//--------------------- .text._Z7initRNGPjji      --------------------------
	.section	.text._Z7initRNGPjji,"ax",@progbits
	.align	128
        .global         _Z7initRNGPjji
        .type           _Z7initRNGPjji,@function
        .size           _Z7initRNGPjji,(.L_x_1 - _Z7initRNGPjji)
        .other          _Z7initRNGPjji,@"STO_CUDA_ENTRY STV_DEFAULT"
_Z7initRNGPjji:
.text._Z7initRNGPjji:
[----:B------:R-:W-:Y:S01]  /*0000*/  LDC R1, c[0x0][0x37c] ;  /* 0x0000df00ff017b82 */ /* 0x000fe20000000800 */
[----:B------:R-:W0:Y:S07]  /*0010*/  S2R R0, SR_TID.X ;  /* 0x0000000000007919 */ /* 0x000e2e0000002100 */
[----:B------:R-:W0:Y:S01]  /*0020*/  S2UR UR4, SR_CTAID.X ;  /* 0x00000000000479c3 */ /* 0x000e220000002500 */
[----:B------:R-:W1:Y:S07]  /*0030*/  LDCU UR5, c[0x0][0x38c] ;  /* 0x00007180ff0577ac */ /* 0x000e6e0008000800 */
[----:B------:R-:W0:Y:S02]  /*0040*/  LDC R5, c[0x0][0x360] ;  /* 0x0000d800ff057b82 */ /* 0x000e240000000800 */
[----:B0-----:R-:W-:-:S05]  /*0050*/  IMAD R5, R5, UR4, R0 ;  /* 0x0000000405057c24 */ /* 0x001fca000f8e0200 */
[----:B-1----:R-:W-:-:S13]  /*0060*/  ISETP.GE.AND P0, PT, R5, UR5, PT ;  /* 0x0000000505007c0c */ /* 0x002fda000bf06270 */
[----:B------:R-:W-:Y:S05]  /*0070*/  @P0 EXIT ;  /* 0x000000000000094d */ /* 0x000fea0003800000 */
[----:B------:R-:W0:Y:S01]  /*0080*/  LDC R0, c[0x0][0x388] ;  /* 0x0000e200ff007b82 */ /* 0x000e220000000800 */
[----:B------:R-:W1:Y:S07]  /*0090*/  LDCU.64 UR4, c[0x0][0x358] ;  /* 0x00006b00ff0477ac */ /* 0x000e6e0008000a00 */
[----:B------:R-:W2:Y:S01]  /*00a0*/  LDC.64 R2, c[0x0][0x380] ;  /* 0x0000e000ff027b82 */ /* 0x000ea20000000a00 */
[C---:B0-----:R-:W-:Y:S02]  /*00b0*/  IMAD R7, R5.reuse, R0, R0 ;  /* 0x0000000005077224 */ /* 0x041fe400078e0200 */
[----:B--2---:R-:W-:-:S05]  /*00c0*/  IMAD.WIDE R2, R5, 0x4, R2 ;  /* 0x0000000405027825 */ /* 0x004fca00078e0202 */
[----:B-1----:R-:W-:Y:S01]  /*00d0*/  STG.E desc[UR4][R2.64], R7 ;  /* 0x0000000702007986 */ /* 0x002fe2000c101904 */
[----:B------:R-:W-:Y:S05]  /*00e0*/  EXIT ;  /* 0x000000000000794d */ /* 0x000fea0003800000 */
.L_x_0:
[----:B------:R-:W-:-:S00]  /*00f0*/  BRA `(.L_x_0) ;  /* 0xfffffffc00fc7947 */ /* 0x000fc0000383ffff */
[----:B------:R-:W-:-:S00]  /*0100*/  NOP ;  /* 0x0000000000007918 */ /* 0x000fc00000000000 */
[----:B------:R-:W-:-:S00]  /*0110*/  NOP ;  /* 0x0000000000007918 */ /* 0x000fc00000000000 */
[----:B------:R-:W-:-:S00]  /*0120*/  NOP ;  /* 0x0000000000007918 */ /* 0x000fc00000000000 */
[----:B------:R-:W-:-:S00]  /*0130*/  NOP ;  /* 0x0000000000007918 */ /* 0x000fc00000000000 */
[----:B------:R-:W-:-:S00]  /*0140*/  NOP ;  /* 0x0000000000007918 */ /* 0x000fc00000000000 */
[----:B------:R-:W-:-:S00]  /*0150*/  NOP ;  /* 0x0000000000007918 */ /* 0x000fc00000000000 */
[----:B------:R-:W-:-:S00]  /*0160*/  NOP ;  /* 0x0000000000007918 */ /* 0x000fc00000000000 */
[----:B------:R-:W-:-:S00]  /*0170*/  NOP ;  /* 0x0000000000007918 */ /* 0x000fc00000000000 */
.L_x_1:


//--------------------- .nv.shared.reserved.0     --------------------------
	.section	.nv.shared.reserved.0,"aw",@nobits
	.weak		__nv_reservedSMEM_offset_0_alias
	.size		__nv_reservedSMEM_offset_0_alias, 0, 64
	.other		__nv_reservedSMEM_offset_0_alias,@"STO_CUDA_RESERVED_SHARED STV_DEFAULT"
__nv_reservedSMEM_offset_0_alias:
	.zero		0
	.zero		64


//--------------------- .nv.global                --------------------------
	.section	.nv.global,"aw",@nobits
	.align	8
.nv.global:
	.type		d_rngStates,@object
	.size		d_rngStates,(.L_0 - d_rngStates)
d_rngStates:
	.zero		8
.L_0:


//--------------------- .nv.constant0._Z7initRNGPjji --------------------------
	.section	.nv.constant0._Z7initRNGPjji,"a",@progbits
	.sectionflags	@""
	.align	4
.nv.constant0._Z7initRNGPjji:
	.zero		912


//--------------------- SYMBOLS --------------------------

	.type		.nv.reservedSmem.offset0,@object
	.size		.nv.reservedSmem.offset0,0x4
